//
// Generated by NVIDIA NVVM Compiler
//
// Compiler Build ID: CL-36424714
// Cuda compilation tools, release 13.0, V13.0.88
// Based on NVVM 20.0.0
//

.version 9.0
.target sm_100
.address_size 64

	// .globl	_Z7ClassifPiS_lii

.visible .entry _Z7ClassifPiS_lii(
	.param .u64 .ptr .align 1 _Z7ClassifPiS_lii_param_0,
	.param .u64 .ptr .align 1 _Z7ClassifPiS_lii_param_1,
	.param .u64 _Z7ClassifPiS_lii_param_2,
	.param .u32 _Z7ClassifPiS_lii_param_3,
	.param .u32 _Z7ClassifPiS_lii_param_4
)
{
	.reg .pred 	%p<8>;
	.reg .b32 	%r<24>;
	.reg .b64 	%rd<11>;

	ld.param.u64 	%rd2, [_Z7ClassifPiS_lii_param_0];
	ld.param.u64 	%rd3, [_Z7ClassifPiS_lii_param_1];
	ld.param.u64 	%rd4, [_Z7ClassifPiS_lii_param_2];
	ld.param.u32 	%r2, [_Z7ClassifPiS_lii_param_3];
	ld.param.u32 	%r3, [_Z7ClassifPiS_lii_param_4];
	mov.u32 	%r4, %tid.x;
	mov.u32 	%r5, %ctaid.x;
	mov.u32 	%r6, %ntid.x;
	mad.lo.s32 	%r7, %r5, %r6, %r4;
	mul.lo.s32 	%r8, %r2, %r7;
	mul.lo.s32 	%r1, %r3, %r7;
	cvt.s64.s32 	%rd1, %r8;
	setp.lt.s64 	%p1, %rd4, %rd1;
	@%p1 bra 	$L__BB0_2;
	cvta.to.global.u64 	%rd5, %rd2;
	cvta.to.global.u64 	%rd6, %rd3;
	shl.b64 	%rd7, %rd1, 2;
	add.s64 	%rd8, %rd5, %rd7;
	ld.global.u32 	%r9, [%rd8+4];
	ld.global.u32 	%r10, [%rd8+8];
	ld.global.u32 	%r11, [%rd8+12];
	ld.global.u32 	%r12, [%rd8+16];
	setp.eq.s32 	%p2, %r9, %r12;
	setp.gt.s32 	%p3, %r9, %r12;
	selp.b32 	%r13, 256, 1024, %p3;
	selp.b32 	%r14, 512, %r13, %p2;
	setp.lt.s32 	%p4, %r11, %r9;
	selp.b32 	%r15, 1, 4, %p4;
	setp.lt.s32 	%p5, %r11, %r12;
	selp.b32 	%r16, 2, 8, %p5;
	setp.gt.s32 	%p6, %r10, %r9;
	selp.b32 	%r17, 16, 64, %p6;
	setp.gt.s32 	%p7, %r10, %r12;
	selp.b32 	%r18, 32, 128, %p7;
	or.b32  	%r19, %r15, %r17;
	or.b32  	%r20, %r19, %r16;
	or.b32  	%r21, %r20, %r18;
	or.b32  	%r22, %r21, %r14;
	ld.global.u32 	%r23, [%rd8];
	mul.wide.s32 	%rd9, %r1, 4;
	add.s64 	%rd10, %rd6, %rd9;
	st.global.u32 	[%rd10], %r23;
	st.global.u32 	[%rd10+4], %r22;
$L__BB0_2:
	ret;

}


// ===== COMPILED SASS (sm_100) =====

	.target	sm_100

	.elftype	@"ET_EXEC"


//--------------------- .note.nv.tkinfo           --------------------------
	.section	.note.nv.tkinfo,"",@"SHT_NOTE"
	.sectionflags	@"SHF_NOTE_NV_TKINFO"
	.tkinfo
        /*0018*/ 	.word	0x00000002
        /*0030*/ 	.string	""
        /*0030*/ 	.string	"ptxas"
        /*0030*/ 	.string	"Cuda compilation tools, release 13.0, V13.0.88"
        /*0030*/ 	.string	"Build cuda_13.0.r13.0/compiler.36424714_0"
        /*0030*/ 	.string	"-arch sm_100 -m 64 "



//--------------------- .note.nv.cuinfo           --------------------------
	.section	.note.nv.cuinfo,"",@"SHT_NOTE"
	.sectionflags	@"SHF_NOTE_NV_CUINFO"
        /*0018*/ 	.short	0x0002
        /*001a*/ 	.short	0x0064
        /*001c*/ 	.short	0x0082
	.zero		2


//--------------------- .nv.info                  --------------------------
	.section	.nv.info,"",@"SHT_CUDA_INFO"
	.align	4


	//----- nvinfo : EIATTR_REGCOUNT
	.align		4
        /*0000*/ 	.byte	0x04, 0x2f
        /*0002*/ 	.short	(.L_1 - .L_0)
	.align		4
.L_0:
        /*0004*/ 	.word	index@(_Z7ClassifPiS_lii)
        /*0008*/ 	.word	0x00000010


	//----- nvinfo : EIATTR_FRAME_SIZE
	.align		4
.L_1:
        /*000c*/ 	.byte	0x04, 0x11
        /*000e*/ 	.short	(.L_3 - .L_2)
	.align		4
.L_2:
        /*0010*/ 	.word	index@(_Z7ClassifPiS_lii)
        /*0014*/ 	.word	0x00000000


	//----- nvinfo : EIATTR_MIN_STACK_SIZE
	.align		4
.L_3:
        /*0018*/ 	.byte	0x04, 0x12
        /*001a*/ 	.short	(.L_5 - .L_4)
	.align		4
.L_4:
        /*001c*/ 	.word	index@(_Z7ClassifPiS_lii)
        /*0020*/ 	.word	0x00000000
.L_5:


//--------------------- .nv.compat                --------------------------
	.section	.nv.compat,"",@"SHT_CUDA_COMPAT_INFO"
	.align	4
        /*0000*/ 	.byte	0x02, 0x09, 0x00, 0x00, 0x02, 0x02, 0x01, 0x00, 0x02, 0x05, 0x05, 0x00, 0x03, 0x07, 0x01, 0x01
        /*0010*/ 	.byte	0x02, 0x03, 0x00, 0x00, 0x02, 0x06, 0x01, 0x00, 0x04, 0x0b, 0x08, 0x00, 0x09, 0x00, 0x00, 0x00
        /*0020*/ 	.byte	0x00, 0x00, 0x00, 0x00


//--------------------- .nv.info._Z7ClassifPiS_lii --------------------------
	.section	.nv.info._Z7ClassifPiS_lii,"",@"SHT_CUDA_INFO"
	.sectionflags	@""
	.align	4


	//----- nvinfo : EIATTR_CUDA_API_VERSION
	.align		4
        /*0000*/ 	.byte	0x04, 0x37
        /*0002*/ 	.short	(.L_7 - .L_6)
.L_6:
        /*0004*/ 	.word	0x00000082


	//----- nvinfo : EIATTR_KPARAM_INFO
	.align		4
.L_7:
        /*0008*/ 	.byte	0x04, 0x17
        /*000a*/ 	.short	(.L_9 - .L_8)
.L_8:
        /*000c*/ 	.word	0x00000000
        /*0010*/ 	.short	0x0004
        /*0012*/ 	.short	0x001c
        /*0014*/ 	.byte	0x00, 0xf0, 0x11, 0x00


	//----- nvinfo : EIATTR_KPARAM_INFO
	.align		4
.L_9:
        /*0018*/ 	.byte	0x04, 0x17
        /*001a*/ 	.short	(.L_11 - .L_10)
.L_10:
        /*001c*/ 	.word	0x00000000
        /*0020*/ 	.short	0x0003
        /*0022*/ 	.short	0x0018
        /*0024*/ 	.byte	0x00, 0xf0, 0x11, 0x00


	//----- nvinfo : EIATTR_KPARAM_INFO
	.align		4
.L_11:
        /*0028*/ 	.byte	0x04, 0x17
        /*002a*/ 	.short	(.L_13 - .L_12)
.L_12:
        /*002c*/ 	.word	0x00000000
        /*0030*/ 	.short	0x0002
        /*0032*/ 	.short	0x0010
        /*0034*/ 	.byte	0x00, 0xf0, 0x21, 0x00


	//----- nvinfo : EIATTR_KPARAM_INFO
	.align		4
.L_13:
        /*0038*/ 	.byte	0x04, 0x17
        /*003a*/ 	.short	(.L_15 - .L_14)
.L_14:
        /*003c*/ 	.word	0x00000000
        /*0040*/ 	.short	0x0001
        /*0042*/ 	.short	0x0008
        /*0044*/ 	.byte	0x00, 0xf5, 0x21, 0x00


	//----- nvinfo : EIATTR_KPARAM_INFO
	.align		4
.L_15:
        /*0048*/ 	.byte	0x04, 0x17
        /*004a*/ 	.short	(.L_17 - .L_16)
.L_16:
        /*004c*/ 	.word	0x00000000
        /*0050*/ 	.short	0x0000
        /*0052*/ 	.short	0x0000
        /*0054*/ 	.byte	0x00, 0xf5, 0x21, 0x00


	//----- nvinfo : EIATTR_SPARSE_MMA_MASK
	.align		4
.L_17:
        /*0058*/ 	.byte	0x03, 0x50
        /*005a*/ 	.short	0x0000


	//----- nvinfo : EIATTR_MAXREG_COUNT
	.align		4
        /*005c*/ 	.byte	0x03, 0x1b
        /*005e*/ 	.short	0x00ff


	//----- nvinfo : EIATTR_MERCURY_ISA_VERSION
	.align		4
        /*0060*/ 	.byte	0x03, 0x5f
        /*0062*/ 	.short	0x0101


	//----- nvinfo : EIATTR_VRC_CTA_INIT_COUNT
	.align		4
        /*0064*/ 	.byte	0x02, 0x4a
	.zero		1
	.zero		1


	//----- nvinfo : EIATTR_EXIT_INSTR_OFFSETS
	.align		4
        /*0068*/ 	.byte	0x04, 0x1c
        /*006a*/ 	.short	(.L_19 - .L_18)


	//   ....[0]....
.L_18:
        /*006c*/ 	.word	0x000000b0


	//   ....[1]....
        /*0070*/ 	.word	0x000002c0


	//----- nvinfo : EIATTR_CBANK_PARAM_SIZE
	.align		4
.L_19:
        /*0074*/ 	.byte	0x03, 0x19
        /*0076*/ 	.short	0x0020


	//----- nvinfo : EIATTR_PARAM_CBANK
	.align		4
        /*0078*/ 	.byte	0x04, 0x0a
        /*007a*/ 	.short	(.L_21 - .L_20)
	.align		4
.L_20:
        /*007c*/ 	.word	index@(.nv.constant0._Z7ClassifPiS_lii)
        /*0080*/ 	.short	0x0380
        /*0082*/ 	.short	0x0020


	//----- nvinfo : EIATTR_SW_WAR
	.align		4
.L_21:
        /*0084*/ 	.byte	0x04, 0x36
        /*0086*/ 	.short	(.L_23 - .L_22)
.L_22:
        /*0088*/ 	.word	0x00000008
.L_23:


//--------------------- .nv.callgraph             --------------------------
	.section	.nv.callgraph,"",@"SHT_CUDA_CALLGRAPH"
	.align	4
	.sectionentsize	8
	.align		4
        /*0000*/ 	.word	0x00000000
	.align		4
        /*0004*/ 	.word	0xffffffff
	.align		4
        /*0008*/ 	.word	0x00000000
	.align		4
        /*000c*/ 	.word	0xfffffffe
	.align		4
        /*0010*/ 	.word	0x00000000
	.align		4
        /*0014*/ 	.word	0xfffffffd
	.align		4
        /*0018*/ 	.word	0x00000000
	.align		4
        /*001c*/ 	.word	0xfffffffc


//--------------------- .text._Z7ClassifPiS_lii   --------------------------
	.section	.text._Z7ClassifPiS_lii,"ax",@progbits
	.align	128
        .global         _Z7ClassifPiS_lii
        .type           _Z7ClassifPiS_lii,@function
        .size           _Z7ClassifPiS_lii,(.L_x_1 - _Z7ClassifPiS_lii)
        .other          _Z7ClassifPiS_lii,@"STO_CUDA_ENTRY STV_DEFAULT"
_Z7ClassifPiS_lii:
.text._Z7ClassifPiS_lii:
[----:B------:R-:W-:Y:S01]  /*0000*/  LDC R1, c[0x0][0x37c] ;  /* 0x0000df00ff017b82 */ /* 0x000fe20000000800 */
[----:B------:R-:W0:Y:S07]  /*0010*/  S2R R0, SR_TID.X ;  /* 0x0000000000007919 */ /* 0x000e2e0000002100 */
[----:B------:R-:W0:Y:S01]  /*0020*/  S2UR UR4, SR_CTAID.X ;  /* 0x00000000000479c3 */ /* 0x000e220000002500 */
[----:B------:R-:W1:Y:S07]  /*0030*/  LDCU.128 UR8, c[0x0][0x390] ;  /* 0x00007200ff0877ac */ /* 0x000e6e0008000c00 */
[----:B------:R-:W0:Y:S02]  /*0040*/  LDC R3, c[0x0][0x360] ;  /* 0x0000d800ff037b82 */ /* 0x000e240000000800 */
[----:B0-----:R-:W-:-:S04]  /*0050*/  IMAD R0, R3, UR4, R0 ;  /* 0x0000000403007c24 */ /* 0x001fc8000f8e0200 */
[C---:B-1----:R-:W-:Y:S02]  /*0060*/  IMAD R2, R0.reuse, UR10, RZ ;  /* 0x0000000a00027c24 */ /* 0x042fe4000f8e02ff */
[----:B------:R-:W-:-:S03]  /*0070*/  IMAD R7, R0, UR11, RZ ;  /* 0x0000000b00077c24 */ /* 0x000fc6000f8e02ff */
[----:B------:R-:W-:Y:S02]  /*0080*/  ISETP.GT.U32.AND P0, PT, R2, UR8, PT ;  /* 0x0000000802007c0c */ /* 0x000fe4000bf04070 */
[----:B------:R-:W-:-:S04]  /*0090*/  SHF.R.S32.HI R3, RZ, 0x1f, R2 ;  /* 0x0000001fff037819 */ /* 0x000fc80000011402 */
[----:B------:R-:W-:-:S13]  /*00a0*/  ISETP.GT.AND.EX P0, PT, R3, UR9, PT, P0 ;  /* 0x0000000903007c0c */ /* 0x000fda000bf04300 */
[----:B------:R-:W-:Y:S05]  /*00b0*/  @P0 EXIT ;  /* 0x000000000000094d */ /* 0x000fea0003800000 */
[----:B------:R-:W0:Y:S01]  /*00c0*/  LDCU.64 UR6, c[0x0][0x380] ;  /* 0x00007000ff0677ac */ /* 0x000e220008000a00 */
[----:B------:R-:W1:Y:S01]  /*00d0*/  LDCU.64 UR4, c[0x0][0x358] ;  /* 0x00006b00ff0477ac */ /* 0x000e620008000a00 */
[----:B0-----:R-:W-:-:S04]  /*00e0*/  LEA R4, P0, R2, UR6, 0x2 ;  /* 0x0000000602047c11 */ /* 0x001fc8000f8010ff */
[----:B------:R-:W-:Y:S02]  /*00f0*/  LEA.HI.X R5, R2, UR7, R3, 0x2, P0 ;  /* 0x0000000702057c11 */ /* 0x000fe400080f1403 */
[----:B------:R-:W0:Y:S03]  /*0100*/  LDC.64 R2, c[0x0][0x388] ;  /* 0x0000e200ff027b82 */ /* 0x000e260000000a00 */
[----:B-1----:R-:W2:Y:S04]  /*0110*/  LDG.E R0, desc[UR4][R4.64+0x4] ;  /* 0x0000040404007981 */ /* 0x002ea8000c1e1900 */
[----:B------:R-:W2:Y:S04]  /*0120*/  LDG.E R11, desc[UR4][R4.64+0xc] ;  /* 0x00000c04040b7981 */ /* 0x000ea8000c1e1900 */
[----:B------:R-:W3:Y:S04]  /*0130*/  LDG.E R6, desc[UR4][R4.64+0x10] ;  /* 0x0000100404067981 */ /* 0x000ee8000c1e1900 */
[----:B------:R-:W4:Y:S04]  /*0140*/  LDG.E R9, desc[UR4][R4.64+0x8] ;  /* 0x0000080404097981 */ /* 0x000f28000c1e1900 */
[----:B------:R1:W5:Y:S01]  /*0150*/  LDG.E R13, desc[UR4][R4.64] ;  /* 0x00000004040d7981 */ /* 0x000362000c1e1900 */
[----:B------:R-:W-:-:S02]  /*0160*/  IMAD.MOV.U32 R8, RZ, RZ, 0x2 ;  /* 0x00000002ff087424 */ /* 0x000fc400078e00ff */
[----:B0-----:R-:W-:Y:S01]  /*0170*/  IMAD.WIDE R2, R7, 0x4, R2 ;  /* 0x0000000407027825 */ /* 0x001fe200078e0202 */
[C---:B--2---:R-:W-:Y:S02]  /*0180*/  ISETP.GE.AND P4, PT, R11.reuse, R0, PT ;  /* 0x000000000b00720c */ /* 0x044fe40003f86270 */
[-C--:B---3--:R-:W-:Y:S02]  /*0190*/  ISETP.GE.AND P5, PT, R11, R6.reuse, PT ;  /* 0x000000060b00720c */ /* 0x088fe40003fa6270 */
[CC--:B------:R-:W-:Y:S02]  /*01a0*/  ISETP.NE.AND P3, PT, R0.reuse, R6.reuse, PT ;  /* 0x000000060000720c */ /* 0x0c0fe40003f65270 */
[-C--:B------:R-:W-:Y:S02]  /*01b0*/  ISETP.GT.AND P0, PT, R0, R6.reuse, PT ;  /* 0x000000060000720c */ /* 0x080fe40003f04270 */
[C---:B----4-:R-:W-:Y:S01]  /*01c0*/  ISETP.GT.AND P2, PT, R9.reuse, R6, PT ;  /* 0x000000060900720c */ /* 0x050fe20003f44270 */
[----:B------:R-:W-:Y:S01]  /*01d0*/  IMAD.MOV.U32 R6, RZ, RZ, 0x1 ;  /* 0x00000001ff067424 */ /* 0x000fe200078e00ff */
[----:B------:R-:W-:Y:S01]  /*01e0*/  ISETP.GT.AND P1, PT, R9, R0, PT ;  /* 0x000000000900720c */ /* 0x000fe20003f24270 */
[----:B------:R-:W-:Y:S01]  /*01f0*/  IMAD.MOV.U32 R9, RZ, RZ, 0x10 ;  /* 0x00000010ff097424 */ /* 0x000fe200078e00ff */
[----:B-1----:R-:W-:Y:S01]  /*0200*/  SEL R5, R8, 0x8, !P5 ;  /* 0x0000000808057807 */ /* 0x002fe20006800000 */
[----:B------:R-:W-:Y:S01]  /*0210*/  IMAD.MOV.U32 R0, RZ, RZ, 0x100 ;  /* 0x00000100ff007424 */ /* 0x000fe200078e00ff */
[----:B------:R-:W-:Y:S01]  /*0220*/  SEL R4, R6, 0x4, !P4 ;  /* 0x0000000406047807 */ /* 0x000fe20006000000 */
[----:B------:R-:W-:Y:S01]  /*0230*/  IMAD.MOV.U32 R8, RZ, RZ, 0x20 ;  /* 0x00000020ff087424 */ /* 0x000fe200078e00ff */
[----:B------:R-:W-:Y:S01]  /*0240*/  SEL R6, R9, 0x40, P1 ;  /* 0x0000004009067807 */ /* 0x000fe20000800000 */
[----:B-----5:R-:W-:Y:S01]  /*0250*/  STG.E desc[UR4][R2.64], R13 ;  /* 0x0000000d02007986 */ /* 0x020fe2000c101904 */
[----:B------:R-:W-:-:S02]  /*0260*/  SEL R0, R0, 0x400, P0 ;  /* 0x0000040000007807 */ /* 0x000fc40000000000 */
[----:B------:R-:W-:Y:S02]  /*0270*/  IADD3 R4, PT, PT, R5, R4, R6 ;  /* 0x0000000405047210 */ /* 0x000fe40007ffe006 */
[----:B------:R-:W-:Y:S02]  /*0280*/  SEL R5, R8, 0x80, P2 ;  /* 0x0000008008057807 */ /* 0x000fe40001000000 */
[----:B------:R-:W-:-:S04]  /*0290*/  SEL R0, R0, 0x200, P3 ;  /* 0x0000020000007807 */ /* 0x000fc80001800000 */
[----:B------:R-:W-:-:S05]  /*02a0*/  IADD3 R5, PT, PT, R0, R4, R5 ;  /* 0x0000000400057210 */ /* 0x000fca0007ffe005 */
[----:B------:R-:W-:Y:S01]  /*02b0*/  STG.E desc[UR4][R2.64+0x4], R5 ;  /* 0x0000040502007986 */ /* 0x000fe2000c101904 */
[----:B------:R-:W-:Y:S05]  /*02c0*/  EXIT ;  /* 0x000000000000794d */ /* 0x000fea0003800000 */
.L_x_0:
[----:B------:R-:W-:-:S00]  /*02d0*/  BRA `(.L_x_0) ;  /* 0xfffffffc00fc7947 */ /* 0x000fc0000383ffff */
[----:B------:R-:W-:-:S00]  /*02e0*/  NOP ;  /* 0x0000000000007918 */ /* 0x000fc00000000000 */
        /* <DEDUP_REMOVED lines=9> */
.L_x_1:


//--------------------- .nv.shared.reserved.0     --------------------------
	.section	.nv.shared.reserved.0,"aw",@nobits
	.weak		__nv_reservedSMEM_offset_0_alias
	.size		__nv_reservedSMEM_offset_0_alias, 0, 64
	.other		__nv_reservedSMEM_offset_0_alias,@"STO_CUDA_RESERVED_SHARED STV_DEFAULT"
__nv_reservedSMEM_offset_0_alias:
	.zero		0
	.zero		64


//--------------------- .nv.constant0._Z7ClassifPiS_lii --------------------------
	.section	.nv.constant0._Z7ClassifPiS_lii,"a",@progbits
	.sectionflags	@""
	.align	4
.nv.constant0._Z7ClassifPiS_lii:
	.zero		928


//--------------------- SYMBOLS --------------------------

	.type		.nv.reservedSmem.offset0,@object
	.size		.nv.reservedSmem.offset0,0x4
